	.headerflags	@"EF_CUDA_TEXMODE_UNIFIED EF_CUDA_64BIT_ADDRESS EF_CUDA_ACCELERATORS EF_CUDA_SM90 EF_CUDA_VIRTUAL_SM(EF_CUDA_SM90)"
	.elftype	@"ET_EXEC"


//--------------------- .nv.info                  --------------------------
	.section	.nv.info,"",@"SHT_CUDA_INFO"
	.align	4


	//----- nvinfo : EIATTR_REGCOUNT
	.align		4
        /*0000*/ 	.byte	0x04, 0x2f
        /*0002*/ 	.short	(.L_1 - .L_0)
	.align		4
.L_0:
        /*0004*/ 	.word	index@(triton_poi_fused_2)
        /*0008*/ 	.word	0x0000001c


	//----- nvinfo : EIATTR_MIN_STACK_SIZE
	.align		4
.L_1:
        /*000c*/ 	.byte	0x04, 0x12
        /*000e*/ 	.short	(.L_3 - .L_2)
	.align		4
.L_2:
        /*0010*/ 	.word	index@(triton_poi_fused_2)
        /*0014*/ 	.word	0x00000000


	//----- nvinfo : EIATTR_FRAME_SIZE
	.align		4
.L_3:
        /*0018*/ 	.byte	0x04, 0x11
        /*001a*/ 	.short	(.L_5 - .L_4)
	.align		4
.L_4:
        /*001c*/ 	.word	index@(triton_poi_fused_2)
        /*0020*/ 	.word	0x00000000


	//----- nvinfo : EIATTR_MIN_STACK_SIZE
	.align		4
.L_5:
        /*0024*/ 	.byte	0x04, 0x12
        /*0026*/ 	.short	(.L_7 - .L_6)
	.align		4
.L_6:
        /*0028*/ 	.word	index@(triton_poi_fused_2)
        /*002c*/ 	.word	0x00000000
.L_7:


//--------------------- .nv.info.triton_poi_fused_2 --------------------------
	.section	.nv.info.triton_poi_fused_2,"",@"SHT_CUDA_INFO"
	.sectionflags	@""
	.align	4


	//----- nvinfo : EIATTR_CUDA_API_VERSION
	.align		4
        /*0000*/ 	.byte	0x04, 0x37
        /*0002*/ 	.short	(.L_9 - .L_8)
.L_8:
        /*0004*/ 	.word	0x0000007c


	//----- nvinfo : EIATTR_KPARAM_INFO
	.align		4
.L_9:
        /*0008*/ 	.byte	0x04, 0x17
        /*000a*/ 	.short	(.L_11 - .L_10)
.L_10:
        /*000c*/ 	.word	0x00000000
        /*0010*/ 	.short	0x0003
        /*0012*/ 	.short	0x0014
        /*0014*/ 	.byte	0x00, 0xf0, 0x11, 0x00


	//----- nvinfo : EIATTR_KPARAM_INFO
	.align		4
.L_11:
        /*0018*/ 	.byte	0x04, 0x17
        /*001a*/ 	.short	(.L_13 - .L_12)
.L_12:
        /*001c*/ 	.word	0x00000000
        /*0020*/ 	.short	0x0002
        /*0022*/ 	.short	0x0010
        /*0024*/ 	.byte	0x00, 0xf0, 0x11, 0x00


	//----- nvinfo : EIATTR_KPARAM_INFO
	.align		4
.L_13:
        /*0028*/ 	.byte	0x04, 0x17
        /*002a*/ 	.short	(.L_15 - .L_14)
.L_14:
        /*002c*/ 	.word	0x00000000
        /*0030*/ 	.short	0x0001
        /*0032*/ 	.short	0x0008
        /*0034*/ 	.byte	0x00, 0xf4, 0x21, 0x00


	//----- nvinfo : EIATTR_KPARAM_INFO
	.align		4
.L_15:
        /*0038*/ 	.byte	0x04, 0x17
        /*003a*/ 	.short	(.L_17 - .L_16)
.L_16:
        /*003c*/ 	.word	0x00000000
        /*0040*/ 	.short	0x0000
        /*0042*/ 	.short	0x0000
        /*0044*/ 	.byte	0x00, 0xf4, 0x21, 0x00


	//----- nvinfo : EIATTR_SPARSE_MMA_MASK
	.align		4
.L_17:
        /*0048*/ 	.byte	0x03, 0x50
        /*004a*/ 	.short	0x0000


	//----- nvinfo : EIATTR_MAXREG_COUNT
	.align		4
        /*004c*/ 	.byte	0x03, 0x1b
        /*004e*/ 	.short	0x00ff


	//----- nvinfo : EIATTR_EXIT_INSTR_OFFSETS
	.align		4
        /*0050*/ 	.byte	0x04, 0x1c
        /*0052*/ 	.short	(.L_19 - .L_18)


	//   ....[0]....
.L_18:
        /*0054*/ 	.word	0x000004b0


	//----- nvinfo : EIATTR_REQNTID
	.align		4
.L_19:
        /*0058*/ 	.byte	0x04, 0x10
        /*005a*/ 	.short	(.L_21 - .L_20)
.L_20:
        /*005c*/ 	.word	0x00000080
        /*0060*/ 	.word	0x00000001
        /*0064*/ 	.word	0x00000001


	//----- nvinfo : EIATTR_CBANK_PARAM_SIZE
	.align		4
.L_21:
        /*0068*/ 	.byte	0x03, 0x19
        /*006a*/ 	.short	0x0018


	//----- nvinfo : EIATTR_PARAM_CBANK
	.align		4
        /*006c*/ 	.byte	0x04, 0x0a
        /*006e*/ 	.short	(.L_23 - .L_22)
	.align		4
.L_22:
        /*0070*/ 	.word	index@(.nv.constant0.triton_poi_fused_2)
        /*0074*/ 	.short	0x0210
        /*0076*/ 	.short	0x0018


	//----- nvinfo : EIATTR_SW_WAR
	.align		4
.L_23:
        /*0078*/ 	.byte	0x04, 0x36
        /*007a*/ 	.short	(.L_25 - .L_24)
.L_24:
        /*007c*/ 	.word	0x00000008
.L_25:


//--------------------- .nv.callgraph             --------------------------
	.section	.nv.callgraph,"",@"SHT_CUDA_CALLGRAPH"
	.align	4
	.sectionentsize	8
	.align		4
        /*0000*/ 	.word	0x00000000
	.align		4
        /*0004*/ 	.word	0xffffffff
	.align		4
        /*0008*/ 	.word	0x00000000
	.align		4
        /*000c*/ 	.word	0xfffffffe
	.align		4
        /*0010*/ 	.word	0x00000000
	.align		4
        /*0014*/ 	.word	0xfffffffd
	.align		4
        /*0018*/ 	.word	0x00000000
	.align		4
        /*001c*/ 	.word	0xfffffffc


//--------------------- .text.triton_poi_fused_2  --------------------------
	.section	.text.triton_poi_fused_2,"ax",@progbits
	.sectionflags	@"SHF_BARRIERS=1"
	.align	128
        .global         triton_poi_fused_2
        .type           triton_poi_fused_2,@function
        .size           triton_poi_fused_2,(.L_x_1 - triton_poi_fused_2)
        .other          triton_poi_fused_2,@"STO_CUDA_ENTRY STV_DEFAULT"
triton_poi_fused_2:
.text.triton_poi_fused_2:
[----:B------:R-:W-:Y:S01]  /*0000*/  LDC R1, c[0x0][0x28] ;  /* 0x00000a00ff017b82 */ /* 0x000fe20000000800 */
[----:B------:R-:W1:Y:S07]  /*0010*/  S2R R13, SR_TID.X ;  /* 0x00000000000d7919 */ /* 0x000e6e0000002100 */
[----:B------:R-:W2:Y:S01]  /*0020*/  LDC.64 R4, c[0x0][0x210] ;  /* 0x00008400ff047b82 */ /* 0x000ea20000000a00 */
[----:B------:R-:W-:Y:S01]  /*0030*/  ULDC.64 UR6, c[0x0][0x208] ;  /* 0x0000820000067ab9 */ /* 0x000fe20000000a00 */
[----:B------:R-:W3:Y:S01]  /*0040*/  S2R R3, SR_CTAID.X ;  /* 0x0000000000037919 */ /* 0x000ee20000002500 */
[----:B------:R-:W4:Y:S01]  /*0050*/  S2R R2, SR_CTAID.Y ;  /* 0x0000000000027919 */ /* 0x000f220000002600 */
[----:B-1----:R-:W-:Y:S01]  /*0060*/  SHF.R.U32.HI R0, RZ, 0x3, R13 ;  /* 0x00000003ff007819 */ /* 0x002fe2000001160d */
[----:B------:R-:W-:-:S02]  /*0070*/  IMAD.SHL.U32 R20, R13, 0x4, RZ ;  /* 0x000000040d147824 */ /* 0x000fc400078e00ff */
[----:B---3--:R-:W-:Y:S01]  /*0080*/  IMAD.SHL.U32 R3, R3, 0x20, RZ ;  /* 0x0000002003037824 */ /* 0x008fe200078e00ff */
[----:B------:R-:W-:Y:S01]  /*0090*/  SGXT.U32 R0, R0, 0x4 ;  /* 0x000000040000781a */ /* 0x000fe20000000000 */
[----:B----4-:R-:W-:-:S03]  /*00a0*/  IMAD.SHL.U32 R21, R2, 0x20, RZ ;  /* 0x0000002002157824 */ /* 0x010fc600078e00ff */
[----:B------:R-:W-:Y:S02]  /*00b0*/  LOP3.LUT R8, R3, 0x1c, R20, 0xf8, !PT ;  /* 0x0000001c03087812 */ /* 0x000fe400078ef814 */
[----:B------:R-:W-:Y:S02]  /*00c0*/  LOP3.LUT R6, R21, R0, RZ, 0xfc, !PT ;  /* 0x0000000015067212 */ /* 0x000fe400078efcff */
[----:B------:R-:W-:-:S03]  /*00d0*/  LOP3.LUT R7, R21, 0x10, R0, 0xfe, !PT ;  /* 0x0000001015077812 */ /* 0x000fc600078efe00 */
[--C-:B------:R-:W-:Y:S02]  /*00e0*/  IMAD R9, R6, 0x1000, R8.reuse ;  /* 0x0000100006097824 */ /* 0x100fe400078e0208 */
[----:B------:R-:W-:Y:S02]  /*00f0*/  IMAD R11, R7, 0x1000, R8 ;  /* 0x00001000070b7824 */ /* 0x000fe400078e0208 */
[----:B--2---:R-:W-:-:S04]  /*0100*/  IMAD.WIDE R6, R9, 0x4, R4 ;  /* 0x0000000409067825 */ /* 0x004fc800078e0204 */
[----:B------:R-:W-:Y:S02]  /*0110*/  IMAD.WIDE R8, R11, 0x4, R4 ;  /* 0x000000040b087825 */ /* 0x000fe400078e0204 */
[----:B------:R-:W2:Y:S04]  /*0120*/  LDG.E.EL.128 R4, desc[UR6][R6.64] ;  /* 0x0000000606047981 */ /* 0x000ea8000c2e1d00 */
[----:B------:R-:W3:Y:S01]  /*0130*/  LDG.E.EL.128 R8, desc[UR6][R8.64] ;  /* 0x0000000608087981 */ /* 0x000ee2000c2e1d00 */
[----:B------:R-:W1:Y:S01]  /*0140*/  S2UR UR5, SR_CgaCtaId ;  /* 0x00000000000579c3 */ /* 0x000e620000008800 */
[C---:B------:R-:W-:Y:S01]  /*0150*/  IMAD.SHL.U32 R12, R13.reuse, 0x80, RZ ;  /* 0x000000800d0c7824 */ /* 0x040fe200078e00ff */
[----:B------:R-:W-:Y:S01]  /*0160*/  UMOV UR4, 0x400 ;  /* 0x0000040000047882 */ /* 0x000fe20000000000 */
[----:B------:R-:W-:Y:S01]  /*0170*/  IMAD.SHL.U32 R13, R13, 0x2, RZ ;  /* 0x000000020d0d7824 */ /* 0x000fe200078e00ff */
[----:B------:R-:W-:-:S02]  /*0180*/  SHF.R.S32.HI R2, RZ, 0x1a, R2 ;  /* 0x0000001aff027819 */ /* 0x000fc40000011402 */
[----:B------:R-:W-:Y:S02]  /*0190*/  LOP3.LUT R15, R12, 0x380, RZ, 0xc0, !PT ;  /* 0x000003800c0f7812 */ /* 0x000fe400078ec0ff */
[----:B------:R-:W-:Y:S02]  /*01a0*/  LOP3.LUT R12, R20, 0x1fc, RZ, 0xc0, !PT ;  /* 0x000001fc140c7812 */ /* 0x000fe400078ec0ff */
[----:B------:R-:W-:Y:S02]  /*01b0*/  LOP3.LUT R18, R13, 0xf0, RZ, 0xc0, !PT ;  /* 0x000000f00d127812 */ /* 0x000fe400078ec0ff */
[C---:B------:R-:W-:Y:S02]  /*01c0*/  LOP3.LUT R13, R15.reuse, R0, RZ, 0xfc, !PT ;  /* 0x000000000f0d7212 */ /* 0x040fe400078efcff */
[----:B------:R-:W-:Y:S02]  /*01d0*/  LOP3.LUT R16, R15, 0x20, RZ, 0xfc, !PT ;  /* 0x000000200f107812 */ /* 0x000fe400078efcff */
[----:B------:R-:W-:-:S02]  /*01e0*/  LOP3.LUT R22, R12, 0x200, RZ, 0xfc, !PT ;  /* 0x000002000c167812 */ /* 0x000fc400078efcff */
[C---:B------:R-:W-:Y:S02]  /*01f0*/  LOP3.LUT R17, R15.reuse, 0x40, RZ, 0xfc, !PT ;  /* 0x000000400f117812 */ /* 0x040fe400078efcff */
[----:B------:R-:W-:Y:S02]  /*0200*/  LOP3.LUT R19, R15, 0x60, RZ, 0xfc, !PT ;  /* 0x000000600f137812 */ /* 0x000fe400078efcff */
[----:B------:R-:W-:Y:S01]  /*0210*/  SHF.R.U32.HI R22, RZ, 0x1, R22 ;  /* 0x00000001ff167819 */ /* 0x000fe20000011616 */
[----:B-1----:R-:W-:Y:S01]  /*0220*/  UPRMT UR4, UR5, 0x654, UR4 ;  /* 0x0000065405047896 */ /* 0x002fe20008000004 */
[----:B------:R-:W-:Y:S02]  /*0230*/  LOP3.LUT R20, R21, 0x1c, R20, 0xf8, !PT ;  /* 0x0000001c15147812 */ /* 0x000fe400078ef814 */
[----:B------:R-:W-:-:S03]  /*0240*/  SGXT R21, R2, 0x1 ;  /* 0x000000010215781a */ /* 0x000fc60000000200 */
[----:B------:R-:W-:Y:S01]  /*0250*/  LEA.HI R14, R15, UR4, RZ, 0x1f ;  /* 0x000000040f0e7c11 */ /* 0x000fe2000f8ff8ff */
[----:B------:R-:W-:Y:S01]  /*0260*/  VIADD R15, R18, UR4 ;  /* 0x00000004120f7c36 */ /* 0x000fe20008000000 */
[----:B------:R-:W-:Y:S02]  /*0270*/  LEA.HI R16, R16, UR4, RZ, 0x1f ;  /* 0x0000000410107c11 */ /* 0x000fe4000f8ff8ff */
[----:B------:R-:W-:Y:S01]  /*0280*/  LEA.HI R18, R17, UR4, RZ, 0x1f ;  /* 0x0000000411127c11 */ /* 0x000fe2000f8ff8ff */
[----:B------:R-:W-:Y:S01]  /*0290*/  IMAD R23, R13, 0x4, R14 ;  /* 0x000000040d177824 */ /* 0x000fe200078e020e */
[----:B------:R-:W-:Y:S01]  /*02a0*/  LEA.HI R14, R19, UR4, RZ, 0x1f ;  /* 0x00000004130e7c11 */ /* 0x000fe2000f8ff8ff */
[----:B------:R-:W-:Y:S01]  /*02b0*/  IMAD R15, R12, 0x4, R15 ;  /* 0x000000040c0f7824 */ /* 0x000fe200078e020f */
[----:B------:R-:W-:Y:S01]  /*02c0*/  LOP3.LUT R17, R22, 0x1f0, RZ, 0xc0, !PT ;  /* 0x000001f016117812 */ /* 0x000fe200078ec0ff */
[----:B------:R-:W-:Y:S01]  /*02d0*/  IMAD R22, R13, 0x4, R16 ;  /* 0x000000040d167824 */ /* 0x000fe200078e0210 */
[----:B------:R-:W-:Y:S01]  /*02e0*/  LEA.HI R21, R21, R20, RZ, 0x9 ;  /* 0x0000001415157211 */ /* 0x000fe200078f48ff */
[----:B------:R-:W-:-:S02]  /*02f0*/  IMAD R25, R13, 0x4, R18 ;  /* 0x000000040d197824 */ /* 0x000fc400078e0212 */
[----:B------:R-:W-:Y:S02]  /*0300*/  IMAD R24, R13, 0x4, R14 ;  /* 0x000000040d187824 */ /* 0x000fe400078e020e */
[----:B------:R-:W-:Y:S02]  /*0310*/  VIADD R17, R17, UR4 ;  /* 0x0000000411117c36 */ /* 0x000fe40008000000 */
[C---:B------:R-:W-:Y:S01]  /*0320*/  IMAD.SHL.U32 R2, R21.reuse, 0x1000, RZ ;  /* 0x0000100015027824 */ /* 0x040fe200078e00ff */
[----:B------:R-:W-:Y:S01]  /*0330*/  LOP3.LUT R21, R21, 0xfffffe00, RZ, 0xc0, !PT ;  /* 0xfffffe0015157812 */ /* 0x000fe200078ec0ff */
[----:B------:R-:W-:-:S03]  /*0340*/  IMAD R17, R12, 0x4, R17 ;  /* 0x000000040c117824 */ /* 0x000fc600078e0211 */
[----:B------:R-:W-:-:S04]  /*0350*/  LOP3.LUT R2, R2, 0xffe00000, RZ, 0xc0, !PT ;  /* 0xffe0000002027812 */ /* 0x000fc800078ec0ff */
[----:B------:R-:W-:Y:S02]  /*0360*/  IADD3 R21, R2, R20, -R21 ;  /* 0x0000001402157210 */ /* 0x000fe40007ffe815 */
[----:B------:R-:W-:Y:S02]  /*0370*/  LOP3.LUT R2, R3, R0, RZ, 0xfc, !PT ;  /* 0x0000000003027212 */ /* 0x000fe400078efcff */
[----:B------:R-:W-:-:S03]  /*0380*/  LOP3.LUT R0, R3, 0x10, R0, 0xfe, !PT ;  /* 0x0000001003007812 */ /* 0x000fc600078efe00 */
[--C-:B------:R-:W-:Y:S02]  /*0390*/  IMAD R3, R2, 0x200, R21.reuse ;  /* 0x0000020002037824 */ /* 0x100fe400078e0215 */
[----:B------:R-:W-:Y:S01]  /*03a0*/  IMAD R21, R0, 0x200, R21 ;  /* 0x0000020000157824 */ /* 0x000fe200078e0215 */
[----:B--2---:R-:W-:Y:S04]  /*03b0*/  STS [R23], R4 ;  /* 0x0000000417007388 */ /* 0x004fe80000000800 */
[----:B------:R1:W-:Y:S04]  /*03c0*/  STS [R22+0x80], R5 ;  /* 0x0000800516007388 */ /* 0x0003e80000000800 */
[----:B------:R-:W-:Y:S04]  /*03d0*/  STS [R25+0x100], R6 ;  /* 0x0001000619007388 */ /* 0x000fe80000000800 */
[----:B------:R-:W-:Y:S01]  /*03e0*/  STS [R24+0x180], R7 ;  /* 0x0001800718007388 */ /* 0x000fe20000000800 */
[----:B-1----:R-:W1:Y:S03]  /*03f0*/  LDC.64 R4, c[0x0][0x218] ;  /* 0x00008600ff047b82 */ /* 0x002e660000000a00 */
[----:B---3--:R-:W-:Y:S04]  /*0400*/  STS [R23+0x40], R8 ;  /* 0x0000400817007388 */ /* 0x008fe80000000800 */
[----:B------:R-:W-:Y:S04]  /*0410*/  STS [R22+0xc0], R9 ;  /* 0x0000c00916007388 */ /* 0x000fe80000000800 */
[----:B------:R-:W-:Y:S04]  /*0420*/  STS [R25+0x140], R10 ;  /* 0x0001400a19007388 */ /* 0x000fe80000000800 */
[----:B------:R-:W-:Y:S01]  /*0430*/  STS [R24+0x1c0], R11 ;  /* 0x0001c00b18007388 */ /* 0x000fe20000000800 */
[----:B------:R-:W-:Y:S01]  /*0440*/  BAR.SYNC.DEFER_BLOCKING 0x0 ;  /* 0x0000000000007b1d */ /* 0x000fe20000010000 */
[----:B-1----:R-:W-:-:S04]  /*0450*/  IMAD.WIDE R2, R3, 0x4, R4 ;  /* 0x0000000403027825 */ /* 0x002fc800078e0204 */
[----:B------:R-:W-:Y:S01]  /*0460*/  IMAD.WIDE R4, R21, 0x4, R4 ;  /* 0x0000000415047825 */ /* 0x000fe200078e0204 */
[----:B------:R-:W1:Y:S04]  /*0470*/  LDS.128 R12, [R15] ;  /* 0x000000000f0c7984 */ /* 0x000e680000000c00 */
[----:B------:R-:W2:Y:S04]  /*0480*/  LDS.128 R16, [R17+0x800] ;  /* 0x0008000011107984 */ /* 0x000ea80000000c00 */
[----:B-1----:R-:W-:Y:S04]  /*0490*/  STG.E.128 desc[UR6][R2.64], R12 ;  /* 0x0000000c02007986 */ /* 0x002fe8000c101d06 */
[----:B--2---:R-:W-:Y:S01]  /*04a0*/  STG.E.128 desc[UR6][R4.64], R16 ;  /* 0x0000001004007986 */ /* 0x004fe2000c101d06 */
[----:B------:R-:W-:Y:S05]  /*04b0*/  EXIT ;  /* 0x000000000000794d */ /* 0x000fea0003800000 */
.L_x_0:
[----:B------:R-:W-:-:S00]  /*04c0*/  BRA `(.L_x_0) ;  /* 0xfffffffc00fc7947 */ /* 0x000fc0000383ffff */
[----:B------:R-:W-:-:S00]  /*04d0*/  NOP ;  /* 0x0000000000007918 */ /* 0x000fc00000000000 */
        /* <DEDUP_REMOVED lines=10> */
.L_x_1:


//--------------------- .nv.shared.triton_poi_fused_2 --------------------------
	.section	.nv.shared.triton_poi_fused_2,"aw",@nobits
	.sectionflags	@""
	.align	16
	.zero		1024


//--------------------- .nv.constant0.triton_poi_fused_2 --------------------------
	.section	.nv.constant0.triton_poi_fused_2,"a",@progbits
	.sectionflags	@""
	.align	4
.nv.constant0.triton_poi_fused_2:
	.zero		552
